//
// Generated by NVIDIA NVVM Compiler
//
// Compiler Build ID: CL-36424714
// Cuda compilation tools, release 13.0, V13.0.88
// Based on NVVM 20.0.0
//

.version 9.0
.target sm_100
.address_size 64

	// .globl	_Z10tone_curvePjS_Ph

.visible .entry _Z10tone_curvePjS_Ph(
	.param .u64 .ptr .align 1 _Z10tone_curvePjS_Ph_param_0,
	.param .u64 .ptr .align 1 _Z10tone_curvePjS_Ph_param_1,
	.param .u64 .ptr .align 1 _Z10tone_curvePjS_Ph_param_2
)
{
	.reg .b16 	%rs<2>;
	.reg .b32 	%r<23>;
	.reg .b64 	%rd<16>;

	ld.param.u64 	%rd1, [_Z10tone_curvePjS_Ph_param_0];
	ld.param.u64 	%rd2, [_Z10tone_curvePjS_Ph_param_1];
	ld.param.u64 	%rd3, [_Z10tone_curvePjS_Ph_param_2];
	cvta.to.global.u64 	%rd4, %rd1;
	cvta.to.global.u64 	%rd5, %rd3;
	cvta.to.global.u64 	%rd6, %rd2;
	mov.u32 	%r1, %ctaid.y;
	mov.u32 	%r2, %ntid.y;
	mov.u32 	%r3, %tid.y;
	mad.lo.s32 	%r4, %r1, %r2, %r3;
	mov.u32 	%r5, %ctaid.x;
	mov.u32 	%r6, %ntid.x;
	mov.u32 	%r7, %tid.x;
	mad.lo.s32 	%r8, %r5, %r6, %r7;
	mad.lo.s32 	%r9, %r4, 320, %r8;
	mul.wide.s32 	%rd7, %r9, 4;
	add.s64 	%rd8, %rd6, %rd7;
	ld.global.u32 	%r10, [%rd8];
	shr.u32 	%r11, %r10, 24;
	cvt.u64.u32 	%rd9, %r11;
	add.s64 	%rd10, %rd5, %rd9;
	ld.global.u8 	%r12, [%rd10];
	shl.b32 	%r13, %r12, 24;
	shr.u32 	%r14, %r10, 16;
	and.b32  	%r15, %r14, 255;
	cvt.u64.u32 	%rd11, %r15;
	add.s64 	%rd12, %rd5, %rd11;
	ld.global.u8 	%r16, [%rd12+256];
	shl.b32 	%r17, %r16, 16;
	or.b32  	%r18, %r17, %r13;
	shr.u32 	%r19, %r10, 8;
	and.b32  	%r20, %r19, 255;
	cvt.u64.u32 	%rd13, %r20;
	add.s64 	%rd14, %rd5, %rd13;
	ld.global.u8 	%rs1, [%rd14+512];
	mul.wide.u16 	%r21, %rs1, 256;
	or.b32  	%r22, %r18, %r21;
	add.s64 	%rd15, %rd4, %rd7;
	st.global.u32 	[%rd15], %r22;
	bar.sync 	0;
	ret;

}


// ===== COMPILED SASS (sm_100) =====

	.target	sm_100

	.elftype	@"ET_EXEC"


//--------------------- .note.nv.tkinfo           --------------------------
	.section	.note.nv.tkinfo,"",@"SHT_NOTE"
	.sectionflags	@"SHF_NOTE_NV_TKINFO"
	.tkinfo
        /*0018*/ 	.word	0x00000002
        /*0030*/ 	.string	""
        /*0030*/ 	.string	"ptxas"
        /*0030*/ 	.string	"Cuda compilation tools, release 13.0, V13.0.88"
        /*0030*/ 	.string	"Build cuda_13.0.r13.0/compiler.36424714_0"
        /*0030*/ 	.string	"-arch sm_100 -m 64 "



//--------------------- .note.nv.cuinfo           --------------------------
	.section	.note.nv.cuinfo,"",@"SHT_NOTE"
	.sectionflags	@"SHF_NOTE_NV_CUINFO"
        /*0018*/ 	.short	0x0002
        /*001a*/ 	.short	0x0064
        /*001c*/ 	.short	0x0082
	.zero		2


//--------------------- .nv.info                  --------------------------
	.section	.nv.info,"",@"SHT_CUDA_INFO"
	.align	4


	//----- nvinfo : EIATTR_REGCOUNT
	.align		4
        /*0000*/ 	.byte	0x04, 0x2f
        /*0002*/ 	.short	(.L_1 - .L_0)
	.align		4
.L_0:
        /*0004*/ 	.word	index@(_Z10tone_curvePjS_Ph)
        /*0008*/ 	.word	0x00000010


	//----- nvinfo : EIATTR_FRAME_SIZE
	.align		4
.L_1:
        /*000c*/ 	.byte	0x04, 0x11
        /*000e*/ 	.short	(.L_3 - .L_2)
	.align		4
.L_2:
        /*0010*/ 	.word	index@(_Z10tone_curvePjS_Ph)
        /*0014*/ 	.word	0x00000000


	//----- nvinfo : EIATTR_MIN_STACK_SIZE
	.align		4
.L_3:
        /*0018*/ 	.byte	0x04, 0x12
        /*001a*/ 	.short	(.L_5 - .L_4)
	.align		4
.L_4:
        /*001c*/ 	.word	index@(_Z10tone_curvePjS_Ph)
        /*0020*/ 	.word	0x00000000
.L_5:


//--------------------- .nv.compat                --------------------------
	.section	.nv.compat,"",@"SHT_CUDA_COMPAT_INFO"
	.align	4
        /*0000*/ 	.byte	0x02, 0x09, 0x00, 0x00, 0x02, 0x02, 0x01, 0x00, 0x02, 0x05, 0x05, 0x00, 0x03, 0x07, 0x01, 0x01
        /*0010*/ 	.byte	0x02, 0x03, 0x00, 0x00, 0x02, 0x06, 0x01, 0x00, 0x04, 0x0b, 0x08, 0x00, 0x09, 0x00, 0x00, 0x00
        /*0020*/ 	.byte	0x00, 0x00, 0x00, 0x00


//--------------------- .nv.info._Z10tone_curvePjS_Ph --------------------------
	.section	.nv.info._Z10tone_curvePjS_Ph,"",@"SHT_CUDA_INFO"
	.sectionflags	@""
	.align	4


	//----- nvinfo : EIATTR_CUDA_API_VERSION
	.align		4
        /*0000*/ 	.byte	0x04, 0x37
        /*0002*/ 	.short	(.L_7 - .L_6)
.L_6:
        /*0004*/ 	.word	0x00000082


	//----- nvinfo : EIATTR_KPARAM_INFO
	.align		4
.L_7:
        /*0008*/ 	.byte	0x04, 0x17
        /*000a*/ 	.short	(.L_9 - .L_8)
.L_8:
        /*000c*/ 	.word	0x00000000
        /*0010*/ 	.short	0x0002
        /*0012*/ 	.short	0x0010
        /*0014*/ 	.byte	0x00, 0xf5, 0x21, 0x00


	//----- nvinfo : EIATTR_KPARAM_INFO
	.align		4
.L_9:
        /*0018*/ 	.byte	0x04, 0x17
        /*001a*/ 	.short	(.L_11 - .L_10)
.L_10:
        /*001c*/ 	.word	0x00000000
        /*0020*/ 	.short	0x0001
        /*0022*/ 	.short	0x0008
        /*0024*/ 	.byte	0x00, 0xf5, 0x21, 0x00


	//----- nvinfo : EIATTR_KPARAM_INFO
	.align		4
.L_11:
        /*0028*/ 	.byte	0x04, 0x17
        /*002a*/ 	.short	(.L_13 - .L_12)
.L_12:
        /*002c*/ 	.word	0x00000000
        /*0030*/ 	.short	0x0000
        /*0032*/ 	.short	0x0000
        /*0034*/ 	.byte	0x00, 0xf5, 0x21, 0x00


	//----- nvinfo : EIATTR_SPARSE_MMA_MASK
	.align		4
.L_13:
        /*0038*/ 	.byte	0x03, 0x50
        /*003a*/ 	.short	0x0000


	//----- nvinfo : EIATTR_MAXREG_COUNT
	.align		4
        /*003c*/ 	.byte	0x03, 0x1b
        /*003e*/ 	.short	0x00ff


	//----- nvinfo : EIATTR_NUM_BARRIERS
	.align		4
        /*0040*/ 	.byte	0x02, 0x4c
        /*0042*/ 	.byte	0x01
	.zero		1


	//----- nvinfo : EIATTR_MERCURY_ISA_VERSION
	.align		4
        /*0044*/ 	.byte	0x03, 0x5f
        /*0046*/ 	.short	0x0101


	//----- nvinfo : EIATTR_VRC_CTA_INIT_COUNT
	.align		4
        /*0048*/ 	.byte	0x02, 0x4a
	.zero		1
	.zero		1


	//----- nvinfo : EIATTR_EXIT_INSTR_OFFSETS
	.align		4
        /*004c*/ 	.byte	0x04, 0x1c
        /*004e*/ 	.short	(.L_15 - .L_14)


	//   ....[0]....
.L_14:
        /*0050*/ 	.word	0x00000230


	//----- nvinfo : EIATTR_CBANK_PARAM_SIZE
	.align		4
.L_15:
        /*0054*/ 	.byte	0x03, 0x19
        /*0056*/ 	.short	0x0018


	//----- nvinfo : EIATTR_PARAM_CBANK
	.align		4
        /*0058*/ 	.byte	0x04, 0x0a
        /*005a*/ 	.short	(.L_17 - .L_16)
	.align		4
.L_16:
        /*005c*/ 	.word	index@(.nv.constant0._Z10tone_curvePjS_Ph)
        /*0060*/ 	.short	0x0380
        /*0062*/ 	.short	0x0018


	//----- nvinfo : EIATTR_SW_WAR
	.align		4
.L_17:
        /*0064*/ 	.byte	0x04, 0x36
        /*0066*/ 	.short	(.L_19 - .L_18)
.L_18:
        /*0068*/ 	.word	0x00000008
.L_19:


//--------------------- .nv.callgraph             --------------------------
	.section	.nv.callgraph,"",@"SHT_CUDA_CALLGRAPH"
	.align	4
	.sectionentsize	8
	.align		4
        /*0000*/ 	.word	0x00000000
	.align		4
        /*0004*/ 	.word	0xffffffff
	.align		4
        /*0008*/ 	.word	0x00000000
	.align		4
        /*000c*/ 	.word	0xfffffffe
	.align		4
        /*0010*/ 	.word	0x00000000
	.align		4
        /*0014*/ 	.word	0xfffffffd
	.align		4
        /*0018*/ 	.word	0x00000000
	.align		4
        /*001c*/ 	.word	0xfffffffc


//--------------------- .text._Z10tone_curvePjS_Ph --------------------------
	.section	.text._Z10tone_curvePjS_Ph,"ax",@progbits
	.align	128
        .global         _Z10tone_curvePjS_Ph
        .type           _Z10tone_curvePjS_Ph,@function
        .size           _Z10tone_curvePjS_Ph,(.L_x_1 - _Z10tone_curvePjS_Ph)
        .other          _Z10tone_curvePjS_Ph,@"STO_CUDA_ENTRY STV_DEFAULT"
_Z10tone_curvePjS_Ph:
.text._Z10tone_curvePjS_Ph:
[----:B------:R-:W-:Y:S01]  /*0000*/  LDC R1, c[0x0][0x37c] ;  /* 0x0000df00ff017b82 */ /* 0x000fe20000000800 */
[----:B------:R-:W0:Y:S07]  /*0010*/  S2R R5, SR_TID.Y ;  /* 0x0000000000057919 */ /* 0x000e2e0000002200 */
[----:B------:R-:W0:Y:S01]  /*0020*/  S2UR UR6, SR_CTAID.Y ;  /* 0x00000000000679c3 */ /* 0x000e220000002600 */
[----:B------:R-:W1:Y:S01]  /*0030*/  LDCU.64 UR4, c[0x0][0x358] ;  /* 0x00006b00ff0477ac */ /* 0x000e620008000a00 */
[----:B------:R-:W2:Y:S06]  /*0040*/  S2R R7, SR_TID.X ;  /* 0x0000000000077919 */ /* 0x000eac0000002100 */
[----:B------:R-:W0:Y:S08]  /*0050*/  LDC R0, c[0x0][0x364] ;  /* 0x0000d900ff007b82 */ /* 0x000e300000000800 */
[----:B------:R-:W2:Y:S08]  /*0060*/  S2UR UR7, SR_CTAID.X ;  /* 0x00000000000779c3 */ /* 0x000eb00000002500 */
[----:B------:R-:W2:Y:S08]  /*0070*/  LDC R4, c[0x0][0x360] ;  /* 0x0000d800ff047b82 */ /* 0x000eb00000000800 */
[----:B------:R-:W3:Y:S01]  /*0080*/  LDC.64 R2, c[0x0][0x388] ;  /* 0x0000e200ff027b82 */ /* 0x000ee20000000a00 */
[----:B0-----:R-:W-:-:S02]  /*0090*/  IMAD R0, R0, UR6, R5 ;  /* 0x0000000600007c24 */ /* 0x001fc4000f8e0205 */
[----:B--2---:R-:W-:Y:S01]  /*00a0*/  IMAD R5, R4, UR7, R7 ;  /* 0x0000000704057c24 */ /* 0x004fe2000f8e0207 */
[----:B------:R-:W0:Y:S03]  /*00b0*/  LDCU.64 UR6, c[0x0][0x390] ;  /* 0x00007200ff0677ac */ /* 0x000e260008000a00 */
[----:B------:R-:W-:-:S04]  /*00c0*/  IMAD R11, R0, 0x140, R5 ;  /* 0x00000140000b7824 */ /* 0x000fc800078e0205 */
[----:B---3--:R-:W-:-:S06]  /*00d0*/  IMAD.WIDE R2, R11, 0x4, R2 ;  /* 0x000000040b027825 */ /* 0x008fcc00078e0202 */
[----:B-1----:R-:W2:Y:S02]  /*00e0*/  LDG.E R2, desc[UR4][R2.64] ;  /* 0x0000000402027981 */ /* 0x002ea4000c1e1900 */
[--C-:B--2---:R-:W-:Y:S02]  /*00f0*/  SHF.R.U32.HI R0, RZ, 0x10, R2.reuse ;  /* 0x00000010ff007819 */ /* 0x104fe40000011602 */
[----:B------:R-:W-:Y:S02]  /*0100*/  SHF.R.U32.HI R5, RZ, 0x8, R2 ;  /* 0x00000008ff057819 */ /* 0x000fe40000011602 */
[----:B------:R-:W-:Y:S02]  /*0110*/  LOP3.LUT R0, R0, 0xff, RZ, 0xc0, !PT ;  /* 0x000000ff00007812 */ /* 0x000fe400078ec0ff */
[----:B0-----:R-:W-:Y:S02]  /*0120*/  LEA.HI R4, P1, R2, UR6, RZ, 0x8 ;  /* 0x0000000602047c11 */ /* 0x001fe4000f8340ff */
[----:B------:R-:W-:Y:S01]  /*0130*/  IADD3 R6, P0, PT, R0, UR6, RZ ;  /* 0x0000000600067c10 */ /* 0x000fe2000ff1e0ff */
[----:B------:R-:W0:Y:S01]  /*0140*/  LDC.64 R2, c[0x0][0x380] ;  /* 0x0000e000ff027b82 */ /* 0x000e220000000a00 */
[----:B------:R-:W-:Y:S01]  /*0150*/  LOP3.LUT R8, R5, 0xff, RZ, 0xc0, !PT ;  /* 0x000000ff05087812 */ /* 0x000fe200078ec0ff */
[----:B------:R-:W-:-:S02]  /*0160*/  IMAD.X R5, RZ, RZ, UR7, P1 ;  /* 0x00000007ff057e24 */ /* 0x000fc400088e06ff */
[----:B------:R-:W-:Y:S01]  /*0170*/  IMAD.X R7, RZ, RZ, UR7, P0 ;  /* 0x00000007ff077e24 */ /* 0x000fe200080e06ff */
[----:B------:R-:W-:Y:S02]  /*0180*/  IADD3 R8, P1, PT, R8, UR6, RZ ;  /* 0x0000000608087c10 */ /* 0x000fe4000ff3e0ff */
[----:B------:R-:W2:Y:S02]  /*0190*/  LDG.E.U8 R4, desc[UR4][R4.64] ;  /* 0x0000000404047981 */ /* 0x000ea4000c1e1100 */
[----:B------:R-:W-:Y:S02]  /*01a0*/  IADD3.X R9, PT, PT, RZ, UR7, RZ, P1, !PT ;  /* 0x00000007ff097c10 */ /* 0x000fe40008ffe4ff */
[----:B------:R-:W2:Y:S04]  /*01b0*/  LDG.E.U8 R7, desc[UR4][R6.64+0x100] ;  /* 0x0001000406077981 */ /* 0x000ea8000c1e1100 */
[----:B------:R-:W3:Y:S01]  /*01c0*/  LDG.E.U8 R8, desc[UR4][R8.64+0x200] ;  /* 0x0002000408087981 */ /* 0x000ee2000c1e1100 */
[----:B0-----:R-:W-:-:S04]  /*01d0*/  IMAD.WIDE R2, R11, 0x4, R2 ;  /* 0x000000040b027825 */ /* 0x001fc800078e0202 */
[----:B--2---:R-:W-:-:S05]  /*01e0*/  IMAD R13, R4, 0x100, R7 ;  /* 0x00000100040d7824 */ /* 0x004fca00078e0207 */
[----:B---3--:R-:W-:-:S05]  /*01f0*/  LEA R13, R13, R8, 0x8 ;  /* 0x000000080d0d7211 */ /* 0x008fca00078e40ff */
[----:B------:R-:W-:-:S05]  /*0200*/  IMAD.SHL.U32 R11, R13, 0x100, RZ ;  /* 0x000001000d0b7824 */ /* 0x000fca00078e00ff */
[----:B------:R-:W-:Y:S01]  /*0210*/  STG.E desc[UR4][R2.64], R11 ;  /* 0x0000000b02007986 */ /* 0x000fe2000c101904 */
[----:B------:R-:W-:Y:S06]  /*0220*/  BAR.SYNC.DEFER_BLOCKING 0x0 ;  /* 0x0000000000007b1d */ /* 0x000fec0000010000 */
[----:B------:R-:W-:Y:S05]  /*0230*/  EXIT ;  /* 0x000000000000794d */ /* 0x000fea0003800000 */
.L_x_0:
[----:B------:R-:W-:-:S00]  /*0240*/  BRA `(.L_x_0) ;  /* 0xfffffffc00fc7947 */ /* 0x000fc0000383ffff */
[----:B------:R-:W-:-:S00]  /*0250*/  NOP ;  /* 0x0000000000007918 */ /* 0x000fc00000000000 */
        /* <DEDUP_REMOVED lines=10> */
.L_x_1:


//--------------------- .nv.shared.reserved.0     --------------------------
	.section	.nv.shared.reserved.0,"aw",@nobits
	.weak		__nv_reservedSMEM_offset_0_alias
	.size		__nv_reservedSMEM_offset_0_alias, 0, 64
	.other		__nv_reservedSMEM_offset_0_alias,@"STO_CUDA_RESERVED_SHARED STV_DEFAULT"
__nv_reservedSMEM_offset_0_alias:
	.zero		0
	.zero		64


//--------------------- .nv.constant0._Z10tone_curvePjS_Ph --------------------------
	.section	.nv.constant0._Z10tone_curvePjS_Ph,"a",@progbits
	.sectionflags	@""
	.align	4
.nv.constant0._Z10tone_curvePjS_Ph:
	.zero		920


//--------------------- SYMBOLS --------------------------

	.type		.nv.reservedSmem.offset0,@object
	.size		.nv.reservedSmem.offset0,0x4
